//
// Generated by NVIDIA NVVM Compiler
//
// Compiler Build ID: CL-36424714
// Cuda compilation tools, release 13.0, V13.0.88
// Based on NVVM 20.0.0
//

.version 9.0
.target sm_100
.address_size 64

	// .globl	_Z6conv2dPfS_iiii
.const .align 4 .b8 filter[36] = {0, 0, 192, 63, 0, 0, 32, 192, 0, 0, 192, 63, 0, 0, 32, 192, 0, 0, 128, 64, 0, 0, 32, 192, 0, 0, 192, 63, 0, 0, 32, 192, 0, 0, 192, 63};

.visible .entry _Z6conv2dPfS_iiii(
	.param .u64 .ptr .align 1 _Z6conv2dPfS_iiii_param_0,
	.param .u64 .ptr .align 1 _Z6conv2dPfS_iiii_param_1,
	.param .u32 _Z6conv2dPfS_iiii_param_2,
	.param .u32 _Z6conv2dPfS_iiii_param_3,
	.param .u32 _Z6conv2dPfS_iiii_param_4,
	.param .u32 _Z6conv2dPfS_iiii_param_5
)
{
	.reg .pred 	%p<40>;
	.reg .b32 	%r<33>;
	.reg .b32 	%f<83>;
	.reg .b64 	%rd<59>;

	ld.param.u64 	%rd13, [_Z6conv2dPfS_iiii_param_0];
	ld.param.u64 	%rd12, [_Z6conv2dPfS_iiii_param_1];
	ld.param.u32 	%r12, [_Z6conv2dPfS_iiii_param_2];
	ld.param.u32 	%r13, [_Z6conv2dPfS_iiii_param_3];
	ld.param.u32 	%r14, [_Z6conv2dPfS_iiii_param_5];
	cvta.to.global.u64 	%rd1, %rd13;
	mov.u32 	%r15, %ctaid.y;
	mov.u32 	%r16, %ntid.y;
	mov.u32 	%r17, %tid.y;
	mad.lo.s32 	%r1, %r15, %r16, %r17;
	mov.u32 	%r18, %ctaid.x;
	mov.u32 	%r19, %ntid.x;
	mov.u32 	%r20, %tid.x;
	mad.lo.s32 	%r2, %r18, %r19, %r20;
	max.s32 	%r21, %r1, %r2;
	setp.ge.s32 	%p7, %r21, %r13;
	@%p7 bra 	$L__BB0_20;
	mul.lo.s32 	%r3, %r14, %r1;
	mul.lo.s32 	%r4, %r14, %r2;
	mul.lo.s32 	%r5, %r12, %r12;
	setp.gt.s32 	%p8, %r3, -1;
	setp.lt.s32 	%p9, %r3, %r12;
	and.pred  	%p1, %p8, %p9;
	mul.lo.s32 	%r6, %r3, %r12;
	add.s32 	%r7, %r6, %r5;
	setp.gt.s32 	%p10, %r4, -1;
	setp.lt.s32 	%p11, %r4, %r12;
	and.pred  	%p2, %p10, %p11;
	and.pred  	%p13, %p1, %p2;
	mov.f32 	%f75, 0f00000000;
	not.pred 	%p14, %p13;
	@%p14 bra 	$L__BB0_3;
	add.s32 	%r22, %r4, %r6;
	mul.wide.s32 	%rd14, %r22, 4;
	add.s64 	%rd15, %rd1, %rd14;
	ld.global.f32 	%f20, [%rd15];
	ld.const.f32 	%f21, [filter];
	fma.rn.f32 	%f22, %f20, %f21, 0f00000000;
	mul.wide.u32 	%rd16, %r5, 4;
	add.s64 	%rd17, %rd15, %rd16;
	ld.global.f32 	%f23, [%rd17];
	fma.rn.f32 	%f24, %f23, %f21, %f22;
	add.s64 	%rd18, %rd17, %rd16;
	ld.global.f32 	%f25, [%rd18];
	fma.rn.f32 	%f75, %f25, %f21, %f24;
$L__BB0_3:
	add.s32 	%r23, %r4, 1;
	setp.gt.s32 	%p15, %r4, -2;
	setp.lt.s32 	%p16, %r23, %r12;
	and.pred  	%p3, %p15, %p16;
	and.pred  	%p18, %p1, %p3;
	cvt.s64.s32 	%rd19, %r6;
	cvt.s64.s32 	%rd2, %r4;
	add.s64 	%rd20, %rd2, %rd19;
	shl.b64 	%rd21, %rd20, 2;
	add.s64 	%rd3, %rd1, %rd21;
	cvt.s64.s32 	%rd22, %r7;
	add.s64 	%rd23, %rd22, %rd2;
	shl.b64 	%rd24, %rd23, 2;
	add.s64 	%rd4, %rd1, %rd24;
	add.s32 	%r24, %r7, %r5;
	cvt.s64.s32 	%rd25, %r24;
	add.s64 	%rd26, %rd25, %rd2;
	shl.b64 	%rd27, %rd26, 2;
	add.s64 	%rd5, %rd1, %rd27;
	not.pred 	%p19, %p18;
	@%p19 bra 	$L__BB0_5;
	ld.global.f32 	%f26, [%rd3+4];
	ld.const.f32 	%f27, [filter+4];
	fma.rn.f32 	%f28, %f26, %f27, %f75;
	ld.global.f32 	%f29, [%rd4+4];
	fma.rn.f32 	%f30, %f29, %f27, %f28;
	ld.global.f32 	%f31, [%rd5+4];
	fma.rn.f32 	%f75, %f31, %f27, %f30;
$L__BB0_5:
	add.s32 	%r25, %r4, 2;
	setp.gt.s32 	%p20, %r4, -3;
	setp.lt.s32 	%p21, %r25, %r12;
	and.pred  	%p4, %p20, %p21;
	and.pred  	%p22, %p1, %p4;
	not.pred 	%p23, %p22;
	@%p23 bra 	$L__BB0_7;
	ld.global.f32 	%f32, [%rd3+8];
	ld.const.f32 	%f33, [filter+8];
	fma.rn.f32 	%f34, %f32, %f33, %f75;
	ld.global.f32 	%f35, [%rd4+8];
	fma.rn.f32 	%f36, %f35, %f33, %f34;
	ld.global.f32 	%f37, [%rd5+8];
	fma.rn.f32 	%f75, %f37, %f33, %f36;
$L__BB0_7:
	add.s32 	%r26, %r3, 1;
	setp.gt.s32 	%p24, %r3, -2;
	setp.lt.s32 	%p25, %r26, %r12;
	and.pred  	%p5, %p24, %p25;
	add.s32 	%r8, %r6, %r12;
	add.s32 	%r9, %r7, %r12;
	and.pred  	%p26, %p5, %p2;
	not.pred 	%p27, %p26;
	@%p27 bra 	$L__BB0_9;
	add.s32 	%r27, %r4, %r8;
	mul.wide.s32 	%rd28, %r27, 4;
	add.s64 	%rd29, %rd1, %rd28;
	ld.global.f32 	%f38, [%rd29];
	ld.const.f32 	%f39, [filter+12];
	fma.rn.f32 	%f40, %f38, %f39, %f75;
	mul.wide.u32 	%rd30, %r5, 4;
	add.s64 	%rd31, %rd29, %rd30;
	ld.global.f32 	%f41, [%rd31];
	fma.rn.f32 	%f42, %f41, %f39, %f40;
	add.s64 	%rd32, %rd31, %rd30;
	ld.global.f32 	%f43, [%rd32];
	fma.rn.f32 	%f75, %f43, %f39, %f42;
$L__BB0_9:
	and.pred  	%p28, %p5, %p3;
	cvt.s64.s32 	%rd33, %r8;
	add.s64 	%rd34, %rd2, %rd33;
	shl.b64 	%rd35, %rd34, 2;
	add.s64 	%rd6, %rd1, %rd35;
	cvt.s64.s32 	%rd36, %r9;
	add.s64 	%rd37, %rd36, %rd2;
	shl.b64 	%rd38, %rd37, 2;
	add.s64 	%rd7, %rd1, %rd38;
	add.s32 	%r28, %r9, %r5;
	cvt.s64.s32 	%rd39, %r28;
	add.s64 	%rd40, %rd39, %rd2;
	shl.b64 	%rd41, %rd40, 2;
	add.s64 	%rd8, %rd1, %rd41;
	not.pred 	%p29, %p28;
	@%p29 bra 	$L__BB0_11;
	ld.global.f32 	%f44, [%rd6+4];
	ld.const.f32 	%f45, [filter+16];
	fma.rn.f32 	%f46, %f44, %f45, %f75;
	ld.global.f32 	%f47, [%rd7+4];
	fma.rn.f32 	%f48, %f47, %f45, %f46;
	ld.global.f32 	%f49, [%rd8+4];
	fma.rn.f32 	%f75, %f49, %f45, %f48;
$L__BB0_11:
	and.pred  	%p30, %p5, %p4;
	not.pred 	%p31, %p30;
	@%p31 bra 	$L__BB0_13;
	ld.global.f32 	%f50, [%rd6+8];
	ld.const.f32 	%f51, [filter+20];
	fma.rn.f32 	%f52, %f50, %f51, %f75;
	ld.global.f32 	%f53, [%rd7+8];
	fma.rn.f32 	%f54, %f53, %f51, %f52;
	ld.global.f32 	%f55, [%rd8+8];
	fma.rn.f32 	%f75, %f55, %f51, %f54;
$L__BB0_13:
	add.s32 	%r29, %r3, 2;
	setp.gt.s32 	%p32, %r3, -3;
	setp.lt.s32 	%p33, %r29, %r12;
	and.pred  	%p6, %p32, %p33;
	add.s32 	%r10, %r8, %r12;
	add.s32 	%r11, %r9, %r12;
	and.pred  	%p34, %p6, %p2;
	not.pred 	%p35, %p34;
	@%p35 bra 	$L__BB0_15;
	add.s32 	%r30, %r4, %r10;
	mul.wide.s32 	%rd42, %r30, 4;
	add.s64 	%rd43, %rd1, %rd42;
	ld.global.f32 	%f56, [%rd43];
	ld.const.f32 	%f57, [filter+24];
	fma.rn.f32 	%f58, %f56, %f57, %f75;
	mul.wide.u32 	%rd44, %r5, 4;
	add.s64 	%rd45, %rd43, %rd44;
	ld.global.f32 	%f59, [%rd45];
	fma.rn.f32 	%f60, %f59, %f57, %f58;
	add.s64 	%rd46, %rd45, %rd44;
	ld.global.f32 	%f61, [%rd46];
	fma.rn.f32 	%f75, %f61, %f57, %f60;
$L__BB0_15:
	and.pred  	%p36, %p6, %p3;
	cvt.s64.s32 	%rd47, %r10;
	add.s64 	%rd48, %rd2, %rd47;
	shl.b64 	%rd49, %rd48, 2;
	add.s64 	%rd9, %rd1, %rd49;
	cvt.s64.s32 	%rd50, %r11;
	add.s64 	%rd51, %rd50, %rd2;
	shl.b64 	%rd52, %rd51, 2;
	add.s64 	%rd10, %rd1, %rd52;
	add.s32 	%r31, %r11, %r5;
	cvt.s64.s32 	%rd53, %r31;
	add.s64 	%rd54, %rd53, %rd2;
	shl.b64 	%rd55, %rd54, 2;
	add.s64 	%rd11, %rd1, %rd55;
	not.pred 	%p37, %p36;
	@%p37 bra 	$L__BB0_17;
	ld.global.f32 	%f62, [%rd9+4];
	ld.const.f32 	%f63, [filter+28];
	fma.rn.f32 	%f64, %f62, %f63, %f75;
	ld.global.f32 	%f65, [%rd10+4];
	fma.rn.f32 	%f66, %f65, %f63, %f64;
	ld.global.f32 	%f67, [%rd11+4];
	fma.rn.f32 	%f75, %f67, %f63, %f66;
$L__BB0_17:
	and.pred  	%p38, %p6, %p4;
	not.pred 	%p39, %p38;
	@%p39 bra 	$L__BB0_19;
	ld.global.f32 	%f68, [%rd9+8];
	ld.const.f32 	%f69, [filter+32];
	fma.rn.f32 	%f70, %f68, %f69, %f75;
	ld.global.f32 	%f71, [%rd10+8];
	fma.rn.f32 	%f72, %f71, %f69, %f70;
	ld.global.f32 	%f73, [%rd11+8];
	fma.rn.f32 	%f75, %f73, %f69, %f72;
$L__BB0_19:
	mad.lo.s32 	%r32, %r13, %r1, %r2;
	cvta.to.global.u64 	%rd56, %rd12;
	mul.wide.s32 	%rd57, %r32, 4;
	add.s64 	%rd58, %rd56, %rd57;
	st.global.f32 	[%rd58], %f75;
$L__BB0_20:
	ret;

}


// ===== COMPILED SASS (sm_100) =====

	.target	sm_100

	.elftype	@"ET_EXEC"


//--------------------- .note.nv.tkinfo           --------------------------
	.section	.note.nv.tkinfo,"",@"SHT_NOTE"
	.sectionflags	@"SHF_NOTE_NV_TKINFO"
	.tkinfo
        /*0018*/ 	.word	0x00000002
        /*0030*/ 	.string	""
        /*0030*/ 	.string	"ptxas"
        /*0030*/ 	.string	"Cuda compilation tools, release 13.0, V13.0.88"
        /*0030*/ 	.string	"Build cuda_13.0.r13.0/compiler.36424714_0"
        /*0030*/ 	.string	"-arch sm_100 -m 64 "



//--------------------- .note.nv.cuinfo           --------------------------
	.section	.note.nv.cuinfo,"",@"SHT_NOTE"
	.sectionflags	@"SHF_NOTE_NV_CUINFO"
        /*0018*/ 	.short	0x0002
        /*001a*/ 	.short	0x0064
        /*001c*/ 	.short	0x0082
	.zero		2


//--------------------- .nv.info                  --------------------------
	.section	.nv.info,"",@"SHT_CUDA_INFO"
	.align	4


	//----- nvinfo : EIATTR_REGCOUNT
	.align		4
        /*0000*/ 	.byte	0x04, 0x2f
        /*0002*/ 	.short	(.L_2 - .L_1)
	.align		4
.L_1:
        /*0004*/ 	.word	index@(_Z6conv2dPfS_iiii)
        /*0008*/ 	.word	0x00000020


	//----- nvinfo : EIATTR_FRAME_SIZE
	.align		4
.L_2:
        /*000c*/ 	.byte	0x04, 0x11
        /*000e*/ 	.short	(.L_4 - .L_3)
	.align		4
.L_3:
        /*0010*/ 	.word	index@(_Z6conv2dPfS_iiii)
        /*0014*/ 	.word	0x00000000


	//----- nvinfo : EIATTR_MIN_STACK_SIZE
	.align		4
.L_4:
        /*0018*/ 	.byte	0x04, 0x12
        /*001a*/ 	.short	(.L_6 - .L_5)
	.align		4
.L_5:
        /*001c*/ 	.word	index@(_Z6conv2dPfS_iiii)
        /*0020*/ 	.word	0x00000000
.L_6:


//--------------------- .nv.compat                --------------------------
	.section	.nv.compat,"",@"SHT_CUDA_COMPAT_INFO"
	.align	4
        /*0000*/ 	.byte	0x02, 0x09, 0x00, 0x00, 0x02, 0x02, 0x01, 0x00, 0x02, 0x05, 0x05, 0x00, 0x03, 0x07, 0x01, 0x01
        /*0010*/ 	.byte	0x02, 0x03, 0x00, 0x00, 0x02, 0x06, 0x01, 0x00, 0x04, 0x0b, 0x08, 0x00, 0x09, 0x00, 0x00, 0x00
        /*0020*/ 	.byte	0x00, 0x00, 0x00, 0x00


//--------------------- .nv.info._Z6conv2dPfS_iiii --------------------------
	.section	.nv.info._Z6conv2dPfS_iiii,"",@"SHT_CUDA_INFO"
	.sectionflags	@""
	.align	4


	//----- nvinfo : EIATTR_CUDA_API_VERSION
	.align		4
        /*0000*/ 	.byte	0x04, 0x37
        /*0002*/ 	.short	(.L_8 - .L_7)
.L_7:
        /*0004*/ 	.word	0x00000082


	//----- nvinfo : EIATTR_KPARAM_INFO
	.align		4
.L_8:
        /*0008*/ 	.byte	0x04, 0x17
        /*000a*/ 	.short	(.L_10 - .L_9)
.L_9:
        /*000c*/ 	.word	0x00000000
        /*0010*/ 	.short	0x0005
        /*0012*/ 	.short	0x001c
        /*0014*/ 	.byte	0x00, 0xf0, 0x11, 0x00


	//----- nvinfo : EIATTR_KPARAM_INFO
	.align		4
.L_10:
        /*0018*/ 	.byte	0x04, 0x17
        /*001a*/ 	.short	(.L_12 - .L_11)
.L_11:
        /*001c*/ 	.word	0x00000000
        /*0020*/ 	.short	0x0004
        /*0022*/ 	.short	0x0018
        /*0024*/ 	.byte	0x00, 0xf0, 0x11, 0x00


	//----- nvinfo : EIATTR_KPARAM_INFO
	.align		4
.L_12:
        /*0028*/ 	.byte	0x04, 0x17
        /*002a*/ 	.short	(.L_14 - .L_13)
.L_13:
        /*002c*/ 	.word	0x00000000
        /*0030*/ 	.short	0x0003
        /*0032*/ 	.short	0x0014
        /*0034*/ 	.byte	0x00, 0xf0, 0x11, 0x00


	//----- nvinfo : EIATTR_KPARAM_INFO
	.align		4
.L_14:
        /*0038*/ 	.byte	0x04, 0x17
        /*003a*/ 	.short	(.L_16 - .L_15)
.L_15:
        /*003c*/ 	.word	0x00000000
        /*0040*/ 	.short	0x0002
        /*0042*/ 	.short	0x0010
        /*0044*/ 	.byte	0x00, 0xf0, 0x11, 0x00


	//----- nvinfo : EIATTR_KPARAM_INFO
	.align		4
.L_16:
        /*0048*/ 	.byte	0x04, 0x17
        /*004a*/ 	.short	(.L_18 - .L_17)
.L_17:
        /*004c*/ 	.word	0x00000000
        /*0050*/ 	.short	0x0001
        /*0052*/ 	.short	0x0008
        /*0054*/ 	.byte	0x00, 0xf5, 0x21, 0x00


	//----- nvinfo : EIATTR_KPARAM_INFO
	.align		4
.L_18:
        /*0058*/ 	.byte	0x04, 0x17
        /*005a*/ 	.short	(.L_20 - .L_19)
.L_19:
        /*005c*/ 	.word	0x00000000
        /*0060*/ 	.short	0x0000
        /*0062*/ 	.short	0x0000
        /*0064*/ 	.byte	0x00, 0xf5, 0x21, 0x00


	//----- nvinfo : EIATTR_SPARSE_MMA_MASK
	.align		4
.L_20:
        /*0068*/ 	.byte	0x03, 0x50
        /*006a*/ 	.short	0x0000


	//----- nvinfo : EIATTR_MAXREG_COUNT
	.align		4
        /*006c*/ 	.byte	0x03, 0x1b
        /*006e*/ 	.short	0x00ff


	//----- nvinfo : EIATTR_MERCURY_ISA_VERSION
	.align		4
        /*0070*/ 	.byte	0x03, 0x5f
        /*0072*/ 	.short	0x0101


	//----- nvinfo : EIATTR_VRC_CTA_INIT_COUNT
	.align		4
        /*0074*/ 	.byte	0x02, 0x4a
	.zero		1
	.zero		1


	//----- nvinfo : EIATTR_EXIT_INSTR_OFFSETS
	.align		4
        /*0078*/ 	.byte	0x04, 0x1c
        /*007a*/ 	.short	(.L_22 - .L_21)


	//   ....[0]....
.L_21:
        /*007c*/ 	.word	0x000000c0


	//   ....[1]....
        /*0080*/ 	.word	0x00000b30


	//----- nvinfo : EIATTR_CBANK_PARAM_SIZE
	.align		4
.L_22:
        /*0084*/ 	.byte	0x03, 0x19
        /*0086*/ 	.short	0x0020


	//----- nvinfo : EIATTR_PARAM_CBANK
	.align		4
        /*0088*/ 	.byte	0x04, 0x0a
        /*008a*/ 	.short	(.L_24 - .L_23)
	.align		4
.L_23:
        /*008c*/ 	.word	index@(.nv.constant0._Z6conv2dPfS_iiii)
        /*0090*/ 	.short	0x0380
        /*0092*/ 	.short	0x0020


	//----- nvinfo : EIATTR_SW_WAR
	.align		4
.L_24:
        /*0094*/ 	.byte	0x04, 0x36
        /*0096*/ 	.short	(.L_26 - .L_25)
.L_25:
        /*0098*/ 	.word	0x00000008
.L_26:


//--------------------- .nv.callgraph             --------------------------
	.section	.nv.callgraph,"",@"SHT_CUDA_CALLGRAPH"
	.align	4
	.sectionentsize	8
	.align		4
        /*0000*/ 	.word	0x00000000
	.align		4
        /*0004*/ 	.word	0xffffffff
	.align		4
        /*0008*/ 	.word	0x00000000
	.align		4
        /*000c*/ 	.word	0xfffffffe
	.align		4
        /*0010*/ 	.word	0x00000000
	.align		4
        /*0014*/ 	.word	0xfffffffd
	.align		4
        /*0018*/ 	.word	0x00000000
	.align		4
        /*001c*/ 	.word	0xfffffffc


//--------------------- .nv.constant3             --------------------------
	.section	.nv.constant3,"a",@progbits
	.align	4
.nv.constant3:
	.type		filter,@object
	.size		filter,(.L_0 - filter)
filter:
        /*0000*/ 	.byte	0x00, 0x00, 0xc0, 0x3f, 0x00, 0x00, 0x20, 0xc0, 0x00, 0x00, 0xc0, 0x3f, 0x00, 0x00, 0x20, 0xc0
        /*0010*/ 	.byte	0x00, 0x00, 0x80, 0x40, 0x00, 0x00, 0x20, 0xc0, 0x00, 0x00, 0xc0, 0x3f, 0x00, 0x00, 0x20, 0xc0
        /*0020*/ 	.byte	0x00, 0x00, 0xc0, 0x3f
.L_0:


//--------------------- .text._Z6conv2dPfS_iiii   --------------------------
	.section	.text._Z6conv2dPfS_iiii,"ax",@progbits
	.align	128
        .global         _Z6conv2dPfS_iiii
        .type           _Z6conv2dPfS_iiii,@function
        .size           _Z6conv2dPfS_iiii,(.L_x_1 - _Z6conv2dPfS_iiii)
        .other          _Z6conv2dPfS_iiii,@"STO_CUDA_ENTRY STV_DEFAULT"
_Z6conv2dPfS_iiii:
.text._Z6conv2dPfS_iiii:
[----:B------:R-:W-:Y:S01]  /*0000*/  LDC R1, c[0x0][0x37c] ;  /* 0x0000df00ff017b82 */ /* 0x000fe20000000800 */
[----:B------:R-:W0:Y:S07]  /*0010*/  S2R R0, SR_TID.Y ;  /* 0x0000000000007919 */ /* 0x000e2e0000002200 */
[----:B------:R-:W0:Y:S01]  /*0020*/  LDC R5, c[0x0][0x364] ;  /* 0x0000d900ff057b82 */ /* 0x000e220000000800 */
[----:B------:R-:W1:Y:S01]  /*0030*/  LDCU UR6, c[0x0][0x394] ;  /* 0x00007280ff0677ac */ /* 0x000e620008000800 */
[----:B------:R-:W2:Y:S06]  /*0040*/  S2R R3, SR_TID.X ;  /* 0x0000000000037919 */ /* 0x000eac0000002100 */
[----:B------:R-:W0:Y:S08]  /*0050*/  S2UR UR4, SR_CTAID.Y ;  /* 0x00000000000479c3 */ /* 0x000e300000002600 */
[----:B------:R-:W2:Y:S08]  /*0060*/  S2UR UR5, SR_CTAID.X ;  /* 0x00000000000579c3 */ /* 0x000eb00000002500 */
[----:B------:R-:W2:Y:S01]  /*0070*/  LDC R4, c[0x0][0x360] ;  /* 0x0000d800ff047b82 */ /* 0x000ea20000000800 */
[----:B0-----:R-:W-:-:S02]  /*0080*/  IMAD R5, R5, UR4, R0 ;  /* 0x0000000405057c24 */ /* 0x001fc4000f8e0200 */
[----:B--2---:R-:W-:-:S05]  /*0090*/  IMAD R4, R4, UR5, R3 ;  /* 0x0000000504047c24 */ /* 0x004fca000f8e0203 */
[----:B------:R-:W-:-:S04]  /*00a0*/  VIMNMX R0, PT, PT, R5, R4, !PT ;  /* 0x0000000405007248 */ /* 0x000fc80007fe0100 */
[----:B-1----:R-:W-:-:S13]  /*00b0*/  ISETP.GE.AND P0, PT, R0, UR6, PT ;  /* 0x0000000600007c0c */ /* 0x002fda000bf06270 */
[----:B------:R-:W-:Y:S05]  /*00c0*/  @P0 EXIT ;  /* 0x000000000000094d */ /* 0x000fea0003800000 */
[----:B------:R-:W0:Y:S01]  /*00d0*/  LDC R2, c[0x0][0x390] ;  /* 0x0000e400ff027b82 */ /* 0x000e220000000800 */
[----:B------:R-:W1:Y:S01]  /*00e0*/  LDCU UR4, c[0x0][0x39c] ;  /* 0x00007380ff0477ac */ /* 0x000e620008000800 */
[----:B------:R-:W2:Y:S01]  /*00f0*/  LDCU.64 UR8, c[0x0][0x380] ;  /* 0x00007000ff0877ac */ /* 0x000ea20008000a00 */
[----:B-1----:R-:W-:Y:S02]  /*0100*/  IMAD R11, R5, UR4, RZ ;  /* 0x00000004050b7c24 */ /* 0x002fe4000f8e02ff */
[----:B------:R-:W-:Y:S01]  /*0110*/  IMAD R8, R4, UR4, RZ ;  /* 0x0000000404087c24 */ /* 0x000fe2000f8e02ff */
[----:B------:R-:W1:Y:S02]  /*0120*/  LDCU.64 UR4, c[0x0][0x358] ;  /* 0x00006b00ff0477ac */ /* 0x000e640008000a00 */
[CC--:B0-----:R-:W-:Y:S01]  /*0130*/  ISETP.GE.AND P1, PT, R11.reuse, R2.reuse, PT ;  /* 0x000000020b00720c */ /* 0x0c1fe20003f26270 */
[CC--:B------:R-:W-:Y:S01]  /*0140*/  IMAD R9, R11.reuse, R2.reuse, RZ ;  /* 0x000000020b097224 */ /* 0x0c0fe200078e02ff */
[CC--:B------:R-:W-:Y:S01]  /*0150*/  ISETP.GE.AND P2, PT, R8.reuse, R2.reuse, PT ;  /* 0x000000020800720c */ /* 0x0c0fe20003f46270 */
[C---:B------:R-:W-:Y:S01]  /*0160*/  VIADD R7, R8.reuse, 0x1 ;  /* 0x0000000108077836 */ /* 0x040fe20000000000 */
[C---:B------:R-:W-:Y:S01]  /*0170*/  ISETP.GT.AND P1, PT, R11.reuse, -0x1, !P1 ;  /* 0xffffffff0b00780c */ /* 0x040fe20004f24270 */
[----:B------:R-:W-:Y:S01]  /*0180*/  IMAD.IADD R13, R11, 0x1, R2 ;  /* 0x000000010b0d7824 */ /* 0x000fe200078e0202 */
[----:B------:R-:W-:Y:S01]  /*0190*/  ISETP.GT.AND P2, PT, R8, -0x1, !P2 ;  /* 0xffffffff0800780c */ /* 0x000fe20005744270 */
[----:B------:R-:W-:Y:S01]  /*01a0*/  IMAD R29, R2, R2, RZ ;  /* 0x00000002021d7224 */ /* 0x000fe200078e02ff */
[----:B------:R-:W-:-:S02]  /*01b0*/  SHF.R.S32.HI R10, RZ, 0x1f, R8 ;  /* 0x0000001fff0a7819 */ /* 0x000fc40000011408 */
[----:B------:R-:W-:Y:S02]  /*01c0*/  PLOP3.LUT P0, PT, P1, P2, PT, 0x80, 0x8 ;  /* 0x000000000008781c */ /* 0x000fe40000f05070 */
[----:B------:R-:W-:Y:S02]  /*01d0*/  IADD3 R0, P3, PT, R8, R9, RZ ;  /* 0x0000000908007210 */ /* 0x000fe40007f7e0ff */
[----:B------:R-:W-:Y:S02]  /*01e0*/  ISETP.GE.AND P6, PT, R7, R2, PT ;  /* 0x000000020700720c */ /* 0x000fe40003fc6270 */
[----:B------:R-:W-:Y:S02]  /*01f0*/  LEA.HI.X.SX32 R7, R9, R10, 0x1, P3 ;  /* 0x0000000a09077211 */ /* 0x000fe400018f0eff */
[----:B--2---:R-:W-:Y:S02]  /*0200*/  LEA R6, P3, R0, UR8, 0x2 ;  /* 0x0000000800067c11 */ /* 0x004fe4000f8610ff */
[----:B------:R-:W-:-:S02]  /*0210*/  ISETP.GT.AND P6, PT, R8, -0x2, !P6 ;  /* 0xfffffffe0800780c */ /* 0x000fc400077c4270 */
[----:B------:R-:W-:Y:S01]  /*0220*/  LEA.HI.X R7, R0, UR9, R7, 0x2, P3 ;  /* 0x0000000900077c11 */ /* 0x000fe200098f1407 */
[----:B------:R-:W0:Y:S01]  /*0230*/  @P0 LDC.64 R16, c[0x0][0x380] ;  /* 0x0000e000ff100b82 */ /* 0x000e220000000a00 */
[----:B------:R-:W-:Y:S01]  /*0240*/  @P0 IMAD.IADD R3, R8, 0x1, R9 ;  /* 0x0000000108030824 */ /* 0x000fe200078e0209 */
[----:B------:R-:W-:-:S06]  /*0250*/  PLOP3.LUT P4, PT, P1, P6, PT, 0x80, 0x8 ;  /* 0x000000000008781c */ /* 0x000fcc0000f8d070 */
[----:B------:R-:W2:Y:S01]  /*0260*/  @P0 LDC R27, c[0x3][RZ] ;  /* 0x00c00000ff1b0b82 */ /* 0x000ea20000000800 */
[----:B0-----:R-:W-:-:S04]  /*0270*/  @P0 IMAD.WIDE R16, R3, 0x4, R16 ;  /* 0x0000000403100825 */ /* 0x001fc800078e0210 */
[----:B------:R-:W-:Y:S01]  /*0280*/  IMAD R3, R13, R2, RZ ;  /* 0x000000020d037224 */ /* 0x000fe200078e02ff */
[----:B-1----:R-:W2:Y:S01]  /*0290*/  @P0 LDG.E R0, desc[UR4][R16.64] ;  /* 0x0000000410000981 */ /* 0x002ea2000c1e1900 */
[----:B------:R-:W-:-:S03]  /*02a0*/  @P0 IMAD.WIDE.U32 R14, R29, 0x4, R16 ;  /* 0x000000041d0e0825 */ /* 0x000fc600078e0010 */
[----:B------:R-:W-:Y:S01]  /*02b0*/  IADD3 R20, P3, PT, R8, R3, RZ ;  /* 0x0000000308147210 */ /* 0x000fe20007f7e0ff */
[C---:B------:R-:W-:Y:S02]  /*02c0*/  IMAD.IADD R19, R29.reuse, 0x1, R3 ;  /* 0x000000011d137824 */ /* 0x040fe400078e0203 */
[----:B------:R-:W-:Y:S01]  /*02d0*/  @P0 IMAD.WIDE.U32 R12, R29, 0x4, R14 ;  /* 0x000000041d0c0825 */ /* 0x000fe200078e000e */
[----:B------:R-:W-:Y:S01]  /*02e0*/  LEA.HI.X.SX32 R21, R3, R10, 0x1, P3 ;  /* 0x0000000a03157211 */ /* 0x000fe200018f0eff */
[----:B------:R0:W3:Y:S01]  /*02f0*/  @P0 LDG.E R14, desc[UR4][R14.64] ;  /* 0x000000040e0e0981 */ /* 0x0000e2000c1e1900 */
[----:B------:R-:W-:Y:S02]  /*0300*/  LEA R24, P3, R20, UR8, 0x2 ;  /* 0x0000000814187c11 */ /* 0x000fe4000f8610ff */
[----:B------:R-:W-:Y:S01]  /*0310*/  IADD3 R18, P5, PT, R8, R19, RZ ;  /* 0x0000001308127210 */ /* 0x000fe20007fbe0ff */
[----:B------:R-:W4:Y:S01]  /*0320*/  @P0 LDG.E R13, desc[UR4][R12.64] ;  /* 0x000000040c0d0981 */ /* 0x000f22000c1e1900 */
[----:B------:R-:W-:-:S02]  /*0330*/  LEA.HI.X R25, R20, UR9, R21, 0x2, P3 ;  /* 0x0000000914197c11 */ /* 0x000fc400098f1415 */
[----:B------:R-:W-:Y:S02]  /*0340*/  LEA.HI.X.SX32 R21, R19, R10, 0x1, P5 ;  /* 0x0000000a13157211 */ /* 0x000fe400028f0eff */
[C---:B------:R-:W-:Y:S01]  /*0350*/  LEA R22, P3, R18.reuse, UR8, 0x2 ;  /* 0x0000000812167c11 */ /* 0x040fe2000f8610ff */
[----:B------:R-:W5:Y:S01]  /*0360*/  @P4 LDG.E R19, desc[UR4][R6.64+0x4] ;  /* 0x0000040406134981 */ /* 0x000f62000c1e1900 */
[----:B0-----:R-:W5:Y:S02]  /*0370*/  @P4 LDC R15, c[0x3][0x4] ;  /* 0x00c00100ff0f4b82 */ /* 0x001f640000000800 */
[----:B------:R-:W-:Y:S02]  /*0380*/  LEA.HI.X R23, R18, UR9, R21, 0x2, P3 ;  /* 0x0000000912177c11 */ /* 0x000fe400098f1415 */
[----:B------:R-:W5:Y:S04]  /*0390*/  @P4 LDG.E R21, desc[UR4][R24.64+0x4] ;  /* 0x0000040418154981 */ /* 0x000f68000c1e1900 */
[----:B------:R-:W5:Y:S01]  /*03a0*/  @P4 LDG.E R16, desc[UR4][R22.64+0x4] ;  /* 0x0000040416104981 */ /* 0x000f62000c1e1900 */
[----:B------:R-:W-:-:S02]  /*03b0*/  IMAD.IADD R9, R9, 0x1, R2 ;  /* 0x0000000109097824 */ /* 0x000fc400078e0202 */
[----:B--2---:R-:W-:Y:S01]  /*03c0*/  @P0 FFMA R17, R0, R27, RZ ;  /* 0x0000001b00110223 */ /* 0x004fe200000000ff */
[----:B------:R-:W-:-:S03]  /*03d0*/  IMAD.MOV.U32 R0, RZ, RZ, RZ ;  /* 0x000000ffff007224 */ /* 0x000fc600078e00ff */
[----:B---3--:R-:W-:-:S04]  /*03e0*/  @P0 FFMA R14, R14, R27, R17 ;  /* 0x0000001b0e0e0223 */ /* 0x008fc80000000011 */
[----:B----4-:R-:W-:Y:S01]  /*03f0*/  @P0 FFMA R0, R13, R27, R14 ;  /* 0x0000001b0d000223 */ /* 0x010fe2000000000e */
[----:B------:R-:W-:-:S03]  /*0400*/  VIADD R13, R8, 0x2 ;  /* 0x00000002080d7836 */ /* 0x000fc60000000000 */
[-C--:B-----5:R-:W-:Y:S02]  /*0410*/  @P4 FFMA R12, R19, R15.reuse, R0 ;  /* 0x0000000f130c4223 */ /* 0x0a0fe40000000000 */
[----:B------:R-:W-:Y:S01]  /*0420*/  ISETP.GE.AND P3, PT, R13, R2, PT ;  /* 0x000000020d00720c */ /* 0x000fe20003f66270 */
[----:B------:R-:W-:Y:S02]  /*0430*/  IMAD.IADD R13, R3, 0x1, R2 ;  /* 0x00000001030d7824 */ /* 0x000fe400078e0202 */
[----:B------:R-:W-:Y:S01]  /*0440*/  @P4 FFMA R21, R21, R15, R12 ;  /* 0x0000000f15154223 */ /* 0x000fe2000000000c */
[----:B------:R-:W-:-:S03]  /*0450*/  IADD3 R12, P0, PT, R8, R9, RZ ;  /* 0x00000009080c7210 */ /* 0x000fc60007f1e0ff */
[----:B------:R-:W-:Y:S01]  /*0460*/  @P4 FFMA R0, R16, R15, R21 ;  /* 0x0000000f10004223 */ /* 0x000fe20000000015 */
[----:B------:R-:W-:Y:S01]  /*0470*/  IADD3 R14, P4, PT, R8, R13, RZ ;  /* 0x0000000d080e7210 */ /* 0x000fe20007f9e0ff */
[----:B------:R-:W-:Y:S01]  /*0480*/  IMAD.IADD R15, R29, 0x1, R13 ;  /* 0x000000011d0f7824 */ /* 0x000fe200078e020d */
[-C--:B------:R-:W-:Y:S02]  /*0490*/  LEA.HI.X.SX32 R19, R9, R10.reuse, 0x1, P0 ;  /* 0x0000000a09137211 */ /* 0x080fe400000f0eff */
[----:B------:R-:W-:Y:S01]  /*04a0*/  LEA R26, P0, R12, UR8, 0x2 ;  /* 0x000000080c1a7c11 */ /* 0x000fe2000f8010ff */
[----:B------:R-:W-:Y:S01]  /*04b0*/  VIADD R3, R11, 0x1 ;  /* 0x000000010b037836 */ /* 0x000fe20000000000 */
[----:B------:R-:W-:Y:S02]  /*04c0*/  LEA.HI.X.SX32 R17, R13, R10, 0x1, P4 ;  /* 0x0000000a0d117211 */ /* 0x000fe400020f0eff */
[----:B------:R-:W-:Y:S02]  /*04d0*/  LEA R18, P4, R14, UR8, 0x2 ;  /* 0x000000080e127c11 */ /* 0x000fe4000f8810ff */
[----:B------:R-:W-:-:S02]  /*04e0*/  LEA.HI.X R27, R12, UR9, R19, 0x2, P0 ;  /* 0x000000090c1b7c11 */ /* 0x000fc400080f1413 */
[----:B------:R-:W-:Y:S02]  /*04f0*/  IADD3 R12, P5, PT, R8, R15, RZ ;  /* 0x0000000f080c7210 */ /* 0x000fe40007fbe0ff */
[----:B------:R-:W-:Y:S01]  /*0500*/  LEA.HI.X R19, R14, UR9, R17, 0x2, P4 ;  /* 0x000000090e137c11 */ /* 0x000fe2000a0f1411 */
[----:B------:R-:W-:Y:S01]  /*0510*/  VIADD R17, R11, 0x2 ;  /* 0x000000020b117836 */ /* 0x000fe20000000000 */
[----:B------:R-:W-:Y:S01]  /*0520*/  ISETP.GE.AND P0, PT, R3, R2, PT ;  /* 0x000000020300720c */ /* 0x000fe20003f06270 */
[--C-:B------:R-:W-:Y:S01]  /*0530*/  IMAD.IADD R3, R9, 0x1, R2.reuse ;  /* 0x0000000109037824 */ /* 0x100fe200078e0202 */
[----:B------:R-:W-:Y:S02]  /*0540*/  LEA.HI.X.SX32 R15, R15, R10, 0x1, P5 ;  /* 0x0000000a0f0f7211 */ /* 0x000fe400028f0eff */
[C---:B------:R-:W-:Y:S02]  /*0550*/  LEA R20, P4, R12.reuse, UR8, 0x2 ;  /* 0x000000080c147c11 */ /* 0x040fe4000f8810ff */
[----:B------:R-:W-:Y:S01]  /*0560*/  ISETP.GE.AND P5, PT, R17, R2, PT ;  /* 0x000000021100720c */ /* 0x000fe20003fa6270 */
[----:B------:R-:W-:Y:S01]  /*0570*/  IMAD.IADD R17, R13, 0x1, R2 ;  /* 0x000000010d117824 */ /* 0x000fe200078e0202 */
[----:B------:R-:W-:-:S02]  /*0580*/  LEA.HI.X R21, R12, UR9, R15, 0x2, P4 ;  /* 0x000000090c157c11 */ /* 0x000fc4000a0f140f */
[C---:B------:R-:W-:Y:S02]  /*0590*/  IADD3 R12, P4, PT, R8.reuse, R3, RZ ;  /* 0x00000003080c7210 */ /* 0x040fe40007f9e0ff */
[C---:B------:R-:W-:Y:S02]  /*05a0*/  ISETP.GT.AND P0, PT, R11.reuse, -0x2, !P0 ;  /* 0xfffffffe0b00780c */ /* 0x040fe40004704270 */
[----:B------:R-:W-:Y:S01]  /*05b0*/  ISETP.GT.AND P5, PT, R11, -0x3, !P5 ;  /* 0xfffffffd0b00780c */ /* 0x000fe20006fa4270 */
[----:B------:R-:W-:Y:S01]  /*05c0*/  IMAD.IADD R11, R29, 0x1, R17 ;  /* 0x000000011d0b7824 */ /* 0x000fe200078e0211 */
[----:B------:R-:W-:Y:S02]  /*05d0*/  LEA.HI.X.SX32 R15, R3, R10, 0x1, P4 ;  /* 0x0000000a030f7211 */ /* 0x000fe400020f0eff */
[----:B------:R-:W-:-:S04]  /*05e0*/  IADD3 R13, P4, PT, R8, R17, RZ ;  /* 0x00000011080d7210 */ /* 0x000fc80007f9e0ff */
[----:B------:R-:W-:Y:S02]  /*05f0*/  LEA.HI.X.SX32 R28, R17, R10, 0x1, P4 ;  /* 0x0000000a111c7211 */ /* 0x000fe400020f0eff */
[----:B------:R-:W-:-:S04]  /*0600*/  IADD3 R2, P4, PT, R8, R11, RZ ;  /* 0x0000000b08027210 */ /* 0x000fc80007f9e0ff */
[----:B------:R-:W-:Y:S02]  /*0610*/  LEA.HI.X.SX32 R11, R11, R10, 0x1, P4 ;  /* 0x0000000a0b0b7211 */ /* 0x000fe400020f0eff */
[----:B------:R-:W-:-:S04]  /*0620*/  LEA R16, P4, R12, UR8, 0x2 ;  /* 0x000000080c107c11 */ /* 0x000fc8000f8810ff */
[----:B------:R-:W-:Y:S02]  /*0630*/  LEA.HI.X R17, R12, UR9, R15, 0x2, P4 ;  /* 0x000000090c117c11 */ /* 0x000fe4000a0f140f */
[----:B------:R-:W-:-:S04]  /*0640*/  LEA R14, P4, R13, UR8, 0x2 ;  /* 0x000000080d0e7c11 */ /* 0x000fc8000f8810ff */
[----:B------:R-:W-:Y:S02]  /*0650*/  LEA.HI.X R15, R13, UR9, R28, 0x2, P4 ;  /* 0x000000090d0f7c11 */ /* 0x000fe4000a0f141c */
[----:B------:R-:W-:Y:S02]  /*0660*/  ISETP.GT.AND P4, PT, R8, -0x3, !P3 ;  /* 0xfffffffd0800780c */ /* 0x000fe40005f84270 */
[C---:B------:R-:W-:Y:S02]  /*0670*/  LEA R12, P3, R2.reuse, UR8, 0x2 ;  /* 0x00000008020c7c11 */ /* 0x040fe4000f8610ff */
[----:B------:R-:W-:Y:S02]  /*0680*/  PLOP3.LUT P1, PT, P1, P4, PT, 0x80, 0x8 ;  /* 0x000000000008781c */ /* 0x000fe40000f29070 */
[----:B------:R-:W-:Y:S02]  /*0690*/  P2R R10, PR, RZ, 0x10 ;  /* 0x00000010ff0a7803 */ /* 0x000fe40000000000 */
[----:B------:R-:W-:-:S02]  /*06a0*/  LEA.HI.X R13, R2, UR9, R11, 0x2, P3 ;  /* 0x00000009020d7c11 */ /* 0x000fc400098f140b */
[----:B------:R-:W-:Y:S02]  /*06b0*/  P2R R2, PR, RZ, 0x2 ;  /* 0x00000002ff027803 */ /* 0x000fe40000000000 */
[----:B------:R-:W-:Y:S02]  /*06c0*/  ISETP.NE.AND P1, PT, R10, RZ, PT ;  /* 0x000000ff0a00720c */ /* 0x000fe40003f25270 */
[----:B------:R-:W-:Y:S02]  /*06d0*/  PLOP3.LUT P4, PT, P0, P2, PT, 0x80, 0x8 ;  /* 0x000000000008781c */ /* 0x000fe40000785070 */
[----:B------:R-:W-:Y:S02]  /*06e0*/  PLOP3.LUT P3, PT, P0, P6, PT, 0x80, 0x8 ;  /* 0x000000000008781c */ /* 0x000fe4000076d070 */
[----:B------:R-:W-:Y:S02]  /*06f0*/  PLOP3.LUT P2, PT, P5, P2, PT, 0x80, 0x8 ;  /* 0x000000000008781c */ /* 0x000fe40002f45070 */
[----:B------:R-:W-:-:S02]  /*0700*/  PLOP3.LUT P6, PT, P5, P6, PT, 0x80, 0x8 ;  /* 0x000000000008781c */ /* 0x000fc40002fcd070 */
[----:B------:R-:W-:Y:S02]  /*0710*/  PLOP3.LUT P0, PT, P0, P1, PT, 0x80, 0x8 ;  /* 0x000000000008781c */ /* 0x000fe40000703070 */
[----:B------:R-:W-:Y:S02]  /*0720*/  PLOP3.LUT P5, PT, P5, P1, PT, 0x80, 0x8 ;  /* 0x000000000008781c */ /* 0x000fe40002fa3070 */
[----:B------:R-:W-:Y:S01]  /*0730*/  ISETP.NE.AND P1, PT, R2, RZ, PT ;  /* 0x000000ff0200720c */ /* 0x000fe20003f25270 */
[----:B------:R-:W0:Y:S01]  /*0740*/  @P4 LDC.64 R10, c[0x0][0x380] ;  /* 0x0000e000ff0a4b82 */ /* 0x000e220000000a00 */
[C---:B------:R-:W-:Y:S01]  /*0750*/  @P4 IMAD.IADD R9, R8.reuse, 0x1, R9 ;  /* 0x0000000108094824 */ /* 0x040fe200078e0209 */
[----:B------:R-:W2:Y:S10]  /*0760*/  @P3 LDG.E R28, desc[UR4][R18.64+0x4] ;  /* 0x00000404121c3981 */ /* 0x000eb4000c1e1900 */
[----:B------:R-:W3:Y:S04]  /*0770*/  @P1 LDG.E R7, desc[UR4][R6.64+0x8] ;  /* 0x0000080406071981 */ /* 0x000ee8000c1e1900 */
[----:B------:R-:W4:Y:S01]  /*0780*/  @P1 LDG.E R2, desc[UR4][R24.64+0x8] ;  /* 0x0000080418021981 */ /* 0x000f22000c1e1900 */
[----:B------:R-:W-:-:S03]  /*0790*/  @P2 IMAD.IADD R8, R8, 0x1, R3 ;  /* 0x0000000108082824 */ /* 0x000fc600078e0203 */
[----:B------:R-:W5:Y:S01]  /*07a0*/  @P3 LDG.E R3, desc[UR4][R26.64+0x4] ;  /* 0x000004041a033981 */ /* 0x000f62000c1e1900 */
[----:B0-----:R-:W-:-:S03]  /*07b0*/  @P4 IMAD.WIDE R10, R9, 0x4, R10 ;  /* 0x00000004090a4825 */ /* 0x001fc600078e020a */
[----:B------:R0:W2:Y:S04]  /*07c0*/  @P1 LDG.E R6, desc[UR4][R22.64+0x8] ;  /* 0x0000080416061981 */ /* 0x0000a8000c1e1900 */
[----:B------:R1:W5:Y:S04]  /*07d0*/  @P0 LDG.E R9, desc[UR4][R26.64+0x8] ;  /* 0x000008041a090981 */ /* 0x000368000c1e1900 */
[----:B------:R-:W5:Y:S01]  /*07e0*/  @P0 LDG.E R18, desc[UR4][R18.64+0x8] ;  /* 0x0000080412120981 */ /* 0x000f62000c1e1900 */
[----:B0-----:R-:W-:-:S03]  /*07f0*/  @P4 IMAD.WIDE.U32 R22, R29, 0x4, R10 ;  /* 0x000000041d164825 */ /* 0x001fc600078e000a */
[----:B------:R-:W5:Y:S01]  /*0800*/  @P4 LDG.E R11, desc[UR4][R10.64] ;  /* 0x000000040a0b4981 */ /* 0x000f62000c1e1900 */
[----:B-1----:R-:W0:Y:S01]  /*0810*/  @P2 LDC.64 R26, c[0x0][0x380] ;  /* 0x0000e000ff1a2b82 */ /* 0x002e220000000a00 */
[----:B------:R-:W-:Y:S02]  /*0820*/  @P4 IMAD.WIDE.U32 R24, R29, 0x4, R22 ;  /* 0x000000041d184825 */ /* 0x000fe400078e0016 */
[----:B------:R-:W5:Y:S04]  /*0830*/  @P4 LDG.E R22, desc[UR4][R22.64] ;  /* 0x0000000416164981 */ /* 0x000f68000c1e1900 */
[----:B------:R-:W5:Y:S04]  /*0840*/  @P4 LDG.E R24, desc[UR4][R24.64] ;  /* 0x0000000418184981 */ /* 0x000f68000c1e1900 */
[----:B------:R-:W5:Y:S01]  /*0850*/  @P5 LDG.E R25, desc[UR4][R16.64+0x8] ;  /* 0x0000080410195981 */ /* 0x000f62000c1e1900 */
[----:B0-----:R-:W-:-:S03]  /*0860*/  @P2 IMAD.WIDE R26, R8, 0x4, R26 ;  /* 0x00000004081a2825 */ /* 0x001fc600078e021a */
[----:B------:R-:W5:Y:S04]  /*0870*/  @P3 LDG.E R8, desc[UR4][R20.64+0x4] ;  /* 0x0000040414083981 */ /* 0x000f68000c1e1900 */
[----:B------:R0:W5:Y:S04]  /*0880*/  @P2 LDG.E R23, desc[UR4][R26.64] ;  /* 0x000000041a172981 */ /* 0x000168000c1e1900 */
[----:B------:R-:W5:Y:S01]  /*0890*/  @P0 LDG.E R20, desc[UR4][R20.64+0x8] ;  /* 0x0000080414140981 */ /* 0x000f62000c1e1900 */
[----:B0-----:R-:W-:-:S05]  /*08a0*/  @P2 IMAD.WIDE.U32 R26, R29, 0x4, R26 ;  /* 0x000000041d1a2825 */ /* 0x001fca00078e001a */
[----:B------:R0:W5:Y:S04]  /*08b0*/  @P2 LDG.E R19, desc[UR4][R26.64] ;  /* 0x000000041a132981 */ /* 0x000168000c1e1900 */
[----:B------:R-:W5:Y:S01]  /*08c0*/  @P5 LDG.E R21, desc[UR4][R12.64+0x8] ;  /* 0x000008040c155981 */ /* 0x000f62000c1e1900 */
[----:B0-----:R-:W-:-:S03]  /*08d0*/  @P2 IMAD.WIDE.U32 R26, R29, 0x4, R26 ;  /* 0x000000041d1a2825 */ /* 0x001fc600078e001a */
[----:B------:R-:W5:Y:S04]  /*08e0*/  @P6 LDG.E R29, desc[UR4][R16.64+0x4] ;  /* 0x00000404101d6981 */ /* 0x000f68000c1e1900 */
[----:B------:R0:W5:Y:S04]  /*08f0*/  @P2 LDG.E R10, desc[UR4][R26.64] ;  /* 0x000000041a0a2981 */ /* 0x000168000c1e1900 */
[----:B------:R-:W5:Y:S04]  /*0900*/  @P6 LDG.E R17, desc[UR4][R14.64+0x4] ;  /* 0x000004040e116981 */ /* 0x000f68000c1e1900 */
[----:B------:R1:W5:Y:S01]  /*0910*/  @P6 LDG.E R16, desc[UR4][R12.64+0x4] ;  /* 0x000004040c106981 */ /* 0x000362000c1e1900 */
[----:B0-----:R-:W0:Y:S03]  /*0920*/  @P3 LDC R26, c[0x3][0x10] ;  /* 0x00c00400ff1a3b82 */ /* 0x001e260000000800 */
[----:B------:R-:W5:Y:S05]  /*0930*/  @P5 LDG.E R14, desc[UR4][R14.64+0x8] ;  /* 0x000008040e0e5981 */ /* 0x000f6a000c1e1900 */
[----:B-1----:R-:W3:Y:S01]  /*0940*/  @P1 LDC R12, c[0x3][0x8] ;  /* 0x00c00200ff0c1b82 */ /* 0x002ee20000000800 */
[----:B------:R-:W-:-:S02]  /*0950*/  IMAD R5, R5, UR6, R4 ;  /* 0x0000000605057c24 */ /* 0x000fc4000f8e0204 */
[----:B---3--:R-:W-:-:S04]  /*0960*/  @P1 FFMA R7, R7, R12, R0 ;  /* 0x0000000c07071223 */ /* 0x008fc80000000000 */
[-C--:B----4-:R-:W-:Y:S02]  /*0970*/  @P1 FFMA R7, R2, R12.reuse, R7 ;  /* 0x0000000c02071223 */ /* 0x090fe40000000007 */
[----:B------:R-:W5:Y:S02]  /*0980*/  @P4 LDC R2, c[0x3][0xc] ;  /* 0x00c00300ff024b82 */ /* 0x000f640000000800 */
[----:B--2---:R-:W-:-:S06]  /*0990*/  @P1 FFMA R0, R6, R12, R7 ;  /* 0x0000000c06001223 */ /* 0x004fcc0000000007 */
[----:B------:R-:W1:Y:S08]  /*09a0*/  @P0 LDC R7, c[0x3][0x14] ;  /* 0x00c00500ff070b82 */ /* 0x000e700000000800 */
[----:B------:R-:W2:Y:S01]  /*09b0*/  @P2 LDC R6, c[0x3][0x18] ;  /* 0x00c00600ff062b82 */ /* 0x000ea20000000800 */
[----:B-----5:R-:W-:-:S04]  /*09c0*/  @P4 FFMA R11, R11, R2, R0 ;  /* 0x000000020b0b4223 */ /* 0x020fc80000000000 */
[----:B------:R-:W-:-:S04]  /*09d0*/  @P4 FFMA R11, R22, R2, R11 ;  /* 0x00000002160b4223 */ /* 0x000fc8000000000b */
[----:B------:R-:W-:-:S04]  /*09e0*/  @P4 FFMA R0, R24, R2, R11 ;  /* 0x0000000218004223 */ /* 0x000fc8000000000b */
[----:B0-----:R-:W-:-:S04]  /*09f0*/  @P3 FFMA R3, R3, R26, R0 ;  /* 0x0000001a03033223 */ /* 0x001fc80000000000 */
[----:B------:R-:W-:-:S04]  /*0a00*/  @P3 FFMA R3, R28, R26, R3 ;  /* 0x0000001a1c033223 */ /* 0x000fc80000000003 */
[----:B------:R-:W-:Y:S02]  /*0a10*/  @P3 FFMA R0, R8, R26, R3 ;  /* 0x0000001a08003223 */ /* 0x000fe40000000003 */
[----:B------:R-:W0:Y:S02]  /*0a20*/  @P6 LDC R8, c[0x3][0x1c] ;  /* 0x00c00700ff086b82 */ /* 0x000e240000000800 */
[----:B-1----:R-:W-:-:S04]  /*0a30*/  @P0 FFMA R9, R9, R7, R0 ;  /* 0x0000000709090223 */ /* 0x002fc80000000000 */
[----:B------:R-:W-:-:S04]  /*0a40*/  @P0 FFMA R9, R18, R7, R9 ;  /* 0x0000000712090223 */ /* 0x000fc80000000009 */
[----:B------:R-:W-:Y:S02]  /*0a50*/  @P0 FFMA R0, R20, R7, R9 ;  /* 0x0000000714000223 */ /* 0x000fe40000000009 */
[----:B------:R-:W1:Y:S02]  /*0a60*/  @P5 LDC R7, c[0x3][0x20] ;  /* 0x00c00800ff075b82 */ /* 0x000e640000000800 */
[----:B--2---:R-:W-:-:S04]  /*0a70*/  @P2 FFMA R2, R23, R6, R0 ;  /* 0x0000000617022223 */ /* 0x004fc80000000000 */
[-C--:B------:R-:W-:Y:S02]  /*0a80*/  @P2 FFMA R19, R19, R6.reuse, R2 ;  /* 0x0000000613132223 */ /* 0x080fe40000000002 */
[----:B------:R-:W2:Y:S02]  /*0a90*/  LDC.64 R2, c[0x0][0x388] ;  /* 0x0000e200ff027b82 */ /* 0x000ea40000000a00 */
[----:B------:R-:W-:-:S04]  /*0aa0*/  @P2 FFMA R0, R10, R6, R19 ;  /* 0x000000060a002223 */ /* 0x000fc80000000013 */
[----:B0-----:R-:W-:-:S04]  /*0ab0*/  @P6 FFMA R6, R29, R8, R0 ;  /* 0x000000081d066223 */ /* 0x001fc80000000000 */
[----:B------:R-:W-:-:S04]  /*0ac0*/  @P6 FFMA R17, R17, R8, R6 ;  /* 0x0000000811116223 */ /* 0x000fc80000000006 */
[----:B------:R-:W-:-:S04]  /*0ad0*/  @P6 FFMA R0, R16, R8, R17 ;  /* 0x0000000810006223 */ /* 0x000fc80000000011 */
[----:B-1----:R-:W-:-:S04]  /*0ae0*/  @P5 FFMA R25, R25, R7, R0 ;  /* 0x0000000719195223 */ /* 0x002fc80000000000 */
[----:B------:R-:W-:Y:S01]  /*0af0*/  @P5 FFMA R14, R14, R7, R25 ;  /* 0x000000070e0e5223 */ /* 0x000fe20000000019 */
[----:B--2---:R-:W-:-:S04]  /*0b00*/  IMAD.WIDE R2, R5, 0x4, R2 ;  /* 0x0000000405027825 */ /* 0x004fc800078e0202 */
[----:B------:R-:W-:-:S05]  /*0b10*/  @P5 FFMA R0, R21, R7, R14 ;  /* 0x0000000715005223 */ /* 0x000fca000000000e */
[----:B------:R-:W-:Y:S01]  /*0b20*/  STG.E desc[UR4][R2.64], R0 ;  /* 0x0000000002007986 */ /* 0x000fe2000c101904 */
[----:B------:R-:W-:Y:S05]  /*0b30*/  EXIT ;  /* 0x000000000000794d */ /* 0x000fea0003800000 */
.L_x_0:
[----:B------:R-:W-:-:S00]  /*0b40*/  BRA `(.L_x_0) ;  /* 0xfffffffc00fc7947 */ /* 0x000fc0000383ffff */
[----:B------:R-:W-:-:S00]  /*0b50*/  NOP ;  /* 0x0000000000007918 */ /* 0x000fc00000000000 */
        /* <DEDUP_REMOVED lines=10> */
.L_x_1:


//--------------------- .nv.shared.reserved.0     --------------------------
	.section	.nv.shared.reserved.0,"aw",@nobits
	.weak		__nv_reservedSMEM_offset_0_alias
	.size		__nv_reservedSMEM_offset_0_alias, 0, 64
	.other		__nv_reservedSMEM_offset_0_alias,@"STO_CUDA_RESERVED_SHARED STV_DEFAULT"
__nv_reservedSMEM_offset_0_alias:
	.zero		0
	.zero		64


//--------------------- .nv.constant0._Z6conv2dPfS_iiii --------------------------
	.section	.nv.constant0._Z6conv2dPfS_iiii,"a",@progbits
	.sectionflags	@""
	.align	4
.nv.constant0._Z6conv2dPfS_iiii:
	.zero		928


//--------------------- SYMBOLS --------------------------

	.type		.nv.reservedSmem.offset0,@object
	.size		.nv.reservedSmem.offset0,0x4
